//
// Generated by NVIDIA NVVM Compiler
//
// Compiler Build ID: CL-36424714
// Cuda compilation tools, release 13.0, V13.0.88
// Based on NVVM 20.0.0
//

.version 9.0
.target sm_100
.address_size 64

	// .globl	_Z5solveiiPiPmS0_S0_S0_Pli
// _ZZ5solveiiPiPmS0_S0_S0_PliE3sum has been demoted

.visible .entry _Z5solveiiPiPmS0_S0_S0_Pli(
	.param .u32 _Z5solveiiPiPmS0_S0_S0_Pli_param_0,
	.param .u32 _Z5solveiiPiPmS0_S0_S0_Pli_param_1,
	.param .u64 .ptr .align 1 _Z5solveiiPiPmS0_S0_S0_Pli_param_2,
	.param .u64 .ptr .align 1 _Z5solveiiPiPmS0_S0_S0_Pli_param_3,
	.param .u64 .ptr .align 1 _Z5solveiiPiPmS0_S0_S0_Pli_param_4,
	.param .u64 .ptr .align 1 _Z5solveiiPiPmS0_S0_S0_Pli_param_5,
	.param .u64 .ptr .align 1 _Z5solveiiPiPmS0_S0_S0_Pli_param_6,
	.param .u64 .ptr .align 1 _Z5solveiiPiPmS0_S0_S0_Pli_param_7,
	.param .u32 _Z5solveiiPiPmS0_S0_S0_Pli_param_8
)
{
	.local .align 8 .b8 	__local_depot0[1080];
	.reg .b64 	%SP;
	.reg .b64 	%SPL;
	.reg .pred 	%p<18>;
	.reg .b32 	%r<54>;
	.reg .b64 	%rd<122>;
	// demoted variable
	.shared .align 4 .b8 _ZZ5solveiiPiPmS0_S0_S0_PliE3sum[384];
	mov.u64 	%SPL, __local_depot0;
	ld.param.u32 	%r15, [_Z5solveiiPiPmS0_S0_S0_Pli_param_1];
	ld.param.u64 	%rd45, [_Z5solveiiPiPmS0_S0_S0_Pli_param_2];
	ld.param.u64 	%rd46, [_Z5solveiiPiPmS0_S0_S0_Pli_param_3];
	ld.param.u64 	%rd47, [_Z5solveiiPiPmS0_S0_S0_Pli_param_4];
	ld.param.u64 	%rd48, [_Z5solveiiPiPmS0_S0_S0_Pli_param_5];
	ld.param.u64 	%rd49, [_Z5solveiiPiPmS0_S0_S0_Pli_param_6];
	ld.param.u32 	%r16, [_Z5solveiiPiPmS0_S0_S0_Pli_param_8];
	cvta.to.global.u64 	%rd50, %rd45;
	cvta.to.global.u64 	%rd51, %rd49;
	cvta.to.global.u64 	%rd52, %rd47;
	cvta.to.global.u64 	%rd53, %rd48;
	cvta.to.global.u64 	%rd54, %rd46;
	add.u64 	%rd1, %SPL, 0;
	add.u64 	%rd2, %SPL, 216;
	add.u64 	%rd3, %SPL, 432;
	add.u64 	%rd4, %SPL, 648;
	add.u64 	%rd5, %SPL, 864;
	mov.u32 	%r1, %tid.x;
	mov.u32 	%r2, %ctaid.x;
	mov.u32 	%r17, %ntid.x;
	mad.lo.s32 	%r18, %r2, %r17, %r1;
	mul.wide.s32 	%rd60, %r18, 8;
	add.s64 	%rd61, %rd54, %rd60;
	ld.global.u64 	%rd117, [%rd61];
	mul.wide.s32 	%rd62, %r15, 8;
	add.s64 	%rd63, %rd1, %rd62;
	st.local.u64 	[%rd63], %rd117;
	add.s64 	%rd64, %rd53, %rd60;
	ld.global.u64 	%rd118, [%rd64];
	add.s64 	%rd65, %rd3, %rd62;
	st.local.u64 	[%rd65], %rd118;
	add.s64 	%rd66, %rd52, %rd60;
	ld.global.u64 	%rd119, [%rd66];
	add.s64 	%rd67, %rd2, %rd62;
	st.local.u64 	[%rd67], %rd119;
	add.s64 	%rd68, %rd51, %rd60;
	ld.global.u64 	%rd120, [%rd68];
	add.s64 	%rd69, %rd4, %rd62;
	st.local.u64 	[%rd69], %rd120;
	or.b64  	%rd70, %rd119, %rd118;
	or.b64  	%rd71, %rd70, %rd120;
	not.b64 	%rd121, %rd71;
	add.s64 	%rd72, %rd5, %rd62;
	st.local.u64 	[%rd72], %rd121;
	mul.wide.s32 	%rd73, %r18, 4;
	add.s64 	%rd74, %rd50, %rd73;
	ld.global.u32 	%r3, [%rd74];
	setp.ge.s32 	%p1, %r18, %r16;
	shl.b32 	%r19, %r1, 2;
	mov.u32 	%r20, _ZZ5solveiiPiPmS0_S0_S0_PliE3sum;
	add.s32 	%r4, %r20, %r19;
	@%p1 bra 	$L__BB0_13;
	ld.param.u32 	%r47, [_Z5solveiiPiPmS0_S0_S0_Pli_param_1];
	setp.lt.s32 	%p2, %r47, 0;
	mov.b32 	%r52, 0;
	@%p2 bra 	$L__BB0_12;
	ld.param.u32 	%r51, [_Z5solveiiPiPmS0_S0_S0_Pli_param_1];
	mov.b32 	%r52, 0;
$L__BB0_3:
	ld.param.u32 	%r46, [_Z5solveiiPiPmS0_S0_S0_Pli_param_0];
	and.b64  	%rd16, %rd117, 1;
	or.b64  	%rd75, %rd121, %rd16;
	setp.eq.s64 	%p3, %rd75, 0;
	setp.ge.s32 	%p4, %r51, %r46;
	or.pred  	%p5, %p3, %p4;
	@%p5 bra 	$L__BB0_10;
	setp.ne.s64 	%p6, %rd119, -1;
	@%p6 bra 	$L__BB0_6;
	add.s32 	%r52, %r52, %r3;
	add.s32 	%r8, %r51, -1;
	mul.wide.u32 	%rd98, %r51, 8;
	add.s64 	%rd99, %rd1, %rd98;
	ld.local.u64 	%rd117, [%rd99+-8];
	add.s64 	%rd100, %rd3, %rd98;
	ld.local.u64 	%rd118, [%rd100+-8];
	add.s64 	%rd101, %rd4, %rd98;
	ld.local.u64 	%rd120, [%rd101+-8];
	add.s64 	%rd102, %rd2, %rd98;
	ld.local.u64 	%rd119, [%rd102+-8];
	add.s64 	%rd103, %rd5, %rd98;
	ld.local.u64 	%rd121, [%rd103+-8];
	mov.u32 	%r51, %r8;
	bra.uni 	$L__BB0_11;
$L__BB0_6:
	setp.eq.s64 	%p7, %rd16, 0;
	@%p7 bra 	$L__BB0_9;
$L__BB0_7:
	shr.u64 	%rd25, %rd117, 1;
	shl.b64 	%rd118, %rd118, 1;
	shr.u64 	%rd120, %rd120, 1;
	and.b64  	%rd82, %rd117, 2;
	setp.ne.s64 	%p8, %rd82, 0;
	mov.u64 	%rd117, %rd25;
	@%p8 bra 	$L__BB0_7;
	or.b64  	%rd83, %rd118, %rd119;
	or.b64  	%rd84, %rd83, %rd120;
	not.b64 	%rd121, %rd84;
	mov.u64 	%rd117, %rd25;
	bra.uni 	$L__BB0_11;
$L__BB0_9:
	neg.s64 	%rd85, %rd121;
	and.b64  	%rd86, %rd121, %rd85;
	xor.b64  	%rd87, %rd86, %rd121;
	mul.wide.u32 	%rd88, %r51, 8;
	add.s64 	%rd89, %rd1, %rd88;
	st.local.u64 	[%rd89], %rd117;
	add.s64 	%rd90, %rd3, %rd88;
	st.local.u64 	[%rd90], %rd118;
	add.s64 	%rd91, %rd2, %rd88;
	st.local.u64 	[%rd91], %rd119;
	add.s64 	%rd92, %rd4, %rd88;
	st.local.u64 	[%rd92], %rd120;
	add.s64 	%rd93, %rd5, %rd88;
	st.local.u64 	[%rd93], %rd87;
	add.s32 	%r51, %r51, 1;
	shr.u64 	%rd117, %rd117, 1;
	or.b64  	%rd94, %rd86, %rd118;
	shl.b64 	%rd118, %rd94, 1;
	or.b64  	%rd119, %rd86, %rd119;
	or.b64  	%rd95, %rd86, %rd120;
	shr.u64 	%rd120, %rd95, 1;
	or.b64  	%rd96, %rd118, %rd119;
	or.b64  	%rd97, %rd96, %rd120;
	not.b64 	%rd121, %rd97;
	bra.uni 	$L__BB0_11;
$L__BB0_10:
	add.s32 	%r10, %r51, -1;
	mul.wide.u32 	%rd76, %r51, 8;
	add.s64 	%rd77, %rd1, %rd76;
	ld.local.u64 	%rd117, [%rd77+-8];
	add.s64 	%rd78, %rd3, %rd76;
	ld.local.u64 	%rd118, [%rd78+-8];
	add.s64 	%rd79, %rd4, %rd76;
	ld.local.u64 	%rd120, [%rd79+-8];
	add.s64 	%rd80, %rd2, %rd76;
	ld.local.u64 	%rd119, [%rd80+-8];
	add.s64 	%rd81, %rd5, %rd76;
	ld.local.u64 	%rd121, [%rd81+-8];
	mov.u32 	%r51, %r10;
$L__BB0_11:
	setp.gt.s32 	%p9, %r51, -1;
	@%p9 bra 	$L__BB0_3;
$L__BB0_12:
	st.shared.u32 	[%r4], %r52;
	bra.uni 	$L__BB0_14;
$L__BB0_13:
	mov.b32 	%r21, 0;
	st.shared.u32 	[%r4], %r21;
$L__BB0_14:
	bar.sync 	0;
	and.b32  	%r24, %r1, 992;
	setp.ne.s32 	%p10, %r24, 0;
	@%p10 bra 	$L__BB0_16;
	ld.shared.u32 	%r25, [%r4+256];
	ld.shared.u32 	%r26, [%r4];
	add.s32 	%r27, %r26, %r25;
	st.shared.u32 	[%r4], %r27;
$L__BB0_16:
	bar.sync 	0;
	setp.gt.u32 	%p11, %r1, 31;
	@%p11 bra 	$L__BB0_18;
	ld.shared.u32 	%r28, [%r4+128];
	ld.shared.u32 	%r29, [%r4];
	add.s32 	%r30, %r29, %r28;
	st.shared.u32 	[%r4], %r30;
$L__BB0_18:
	bar.sync 	0;
	setp.gt.u32 	%p12, %r1, 15;
	@%p12 bra 	$L__BB0_20;
	ld.shared.u32 	%r31, [%r4+64];
	ld.shared.u32 	%r32, [%r4];
	add.s32 	%r33, %r32, %r31;
	st.shared.u32 	[%r4], %r33;
$L__BB0_20:
	bar.sync 	0;
	setp.gt.u32 	%p13, %r1, 7;
	@%p13 bra 	$L__BB0_22;
	ld.shared.u32 	%r34, [%r4+32];
	ld.shared.u32 	%r35, [%r4];
	add.s32 	%r36, %r35, %r34;
	st.shared.u32 	[%r4], %r36;
$L__BB0_22:
	bar.sync 	0;
	setp.gt.u32 	%p14, %r1, 3;
	@%p14 bra 	$L__BB0_24;
	ld.shared.u32 	%r37, [%r4+16];
	ld.shared.u32 	%r38, [%r4];
	add.s32 	%r39, %r38, %r37;
	st.shared.u32 	[%r4], %r39;
$L__BB0_24:
	bar.sync 	0;
	setp.gt.u32 	%p15, %r1, 1;
	@%p15 bra 	$L__BB0_26;
	ld.shared.u32 	%r40, [%r4+8];
	ld.shared.u32 	%r41, [%r4];
	add.s32 	%r42, %r41, %r40;
	st.shared.u32 	[%r4], %r42;
$L__BB0_26:
	bar.sync 	0;
	setp.ne.s32 	%p16, %r1, 0;
	@%p16 bra 	$L__BB0_28;
	ld.shared.u32 	%r43, [_ZZ5solveiiPiPmS0_S0_S0_PliE3sum+4];
	ld.shared.u32 	%r44, [_ZZ5solveiiPiPmS0_S0_S0_PliE3sum];
	add.s32 	%r45, %r44, %r43;
	st.shared.u32 	[_ZZ5solveiiPiPmS0_S0_S0_PliE3sum], %r45;
$L__BB0_28:
	setp.ne.s32 	%p17, %r1, 0;
	bar.sync 	0;
	@%p17 bra 	$L__BB0_30;
	ld.param.u64 	%rd108, [_Z5solveiiPiPmS0_S0_S0_Pli_param_7];
	ld.shared.s32 	%rd104, [_ZZ5solveiiPiPmS0_S0_S0_PliE3sum];
	cvta.to.global.u64 	%rd105, %rd108;
	mul.wide.u32 	%rd106, %r2, 8;
	add.s64 	%rd107, %rd105, %rd106;
	st.global.u64 	[%rd107], %rd104;
$L__BB0_30:
	ret;

}


// ===== COMPILED SASS (sm_100) =====

	.target	sm_100

	.elftype	@"ET_EXEC"


//--------------------- .note.nv.tkinfo           --------------------------
	.section	.note.nv.tkinfo,"",@"SHT_NOTE"
	.sectionflags	@"SHF_NOTE_NV_TKINFO"
	.tkinfo
        /*0018*/ 	.word	0x00000002
        /*0030*/ 	.string	""
        /*0030*/ 	.string	"ptxas"
        /*0030*/ 	.string	"Cuda compilation tools, release 13.0, V13.0.88"
        /*0030*/ 	.string	"Build cuda_13.0.r13.0/compiler.36424714_0"
        /*0030*/ 	.string	"-arch sm_100 -m 64 "



//--------------------- .note.nv.cuinfo           --------------------------
	.section	.note.nv.cuinfo,"",@"SHT_NOTE"
	.sectionflags	@"SHF_NOTE_NV_CUINFO"
        /*0018*/ 	.short	0x0002
        /*001a*/ 	.short	0x0064
        /*001c*/ 	.short	0x0082
	.zero		2


//--------------------- .nv.info                  --------------------------
	.section	.nv.info,"",@"SHT_CUDA_INFO"
	.align	4


	//----- nvinfo : EIATTR_REGCOUNT
	.align		4
        /*0000*/ 	.byte	0x04, 0x2f
        /*0002*/ 	.short	(.L_1 - .L_0)
	.align		4
.L_0:
        /*0004*/ 	.word	index@(_Z5solveiiPiPmS0_S0_S0_Pli)
        /*0008*/ 	.word	0x0000001a


	//----- nvinfo : EIATTR_FRAME_SIZE
	.align		4
.L_1:
        /*000c*/ 	.byte	0x04, 0x11
        /*000e*/ 	.short	(.L_3 - .L_2)
	.align		4
.L_2:
        /*0010*/ 	.word	index@(_Z5solveiiPiPmS0_S0_S0_Pli)
        /*0014*/ 	.word	0x00000438


	//----- nvinfo : EIATTR_MIN_STACK_SIZE
	.align		4
.L_3:
        /*0018*/ 	.byte	0x04, 0x12
        /*001a*/ 	.short	(.L_5 - .L_4)
	.align		4
.L_4:
        /*001c*/ 	.word	index@(_Z5solveiiPiPmS0_S0_S0_Pli)
        /*0020*/ 	.word	0x00000438
.L_5:


//--------------------- .nv.compat                --------------------------
	.section	.nv.compat,"",@"SHT_CUDA_COMPAT_INFO"
	.align	4
        /*0000*/ 	.byte	0x02, 0x09, 0x00, 0x00, 0x02, 0x02, 0x01, 0x00, 0x02, 0x05, 0x05, 0x00, 0x03, 0x07, 0x01, 0x01
        /*0010*/ 	.byte	0x02, 0x03, 0x00, 0x00, 0x02, 0x06, 0x01, 0x00, 0x04, 0x0b, 0x08, 0x00, 0x09, 0x00, 0x00, 0x00
        /*0020*/ 	.byte	0x00, 0x00, 0x00, 0x00


//--------------------- .nv.info._Z5solveiiPiPmS0_S0_S0_Pli --------------------------
	.section	.nv.info._Z5solveiiPiPmS0_S0_S0_Pli,"",@"SHT_CUDA_INFO"
	.sectionflags	@""
	.align	4


	//----- nvinfo : EIATTR_CUDA_API_VERSION
	.align		4
        /*0000*/ 	.byte	0x04, 0x37
        /*0002*/ 	.short	(.L_7 - .L_6)
.L_6:
        /*0004*/ 	.word	0x00000082


	//----- nvinfo : EIATTR_KPARAM_INFO
	.align		4
.L_7:
        /*0008*/ 	.byte	0x04, 0x17
        /*000a*/ 	.short	(.L_9 - .L_8)
.L_8:
        /*000c*/ 	.word	0x00000000
        /*0010*/ 	.short	0x0008
        /*0012*/ 	.short	0x0038
        /*0014*/ 	.byte	0x00, 0xf0, 0x11, 0x00


	//----- nvinfo : EIATTR_KPARAM_INFO
	.align		4
.L_9:
        /*0018*/ 	.byte	0x04, 0x17
        /*001a*/ 	.short	(.L_11 - .L_10)
.L_10:
        /*001c*/ 	.word	0x00000000
        /*0020*/ 	.short	0x0007
        /*0022*/ 	.short	0x0030
        /*0024*/ 	.byte	0x00, 0xf5, 0x21, 0x00


	//----- nvinfo : EIATTR_KPARAM_INFO
	.align		4
.L_11:
        /*0028*/ 	.byte	0x04, 0x17
        /*002a*/ 	.short	(.L_13 - .L_12)
.L_12:
        /*002c*/ 	.word	0x00000000
        /*0030*/ 	.short	0x0006
        /*0032*/ 	.short	0x0028
        /*0034*/ 	.byte	0x00, 0xf5, 0x21, 0x00


	//----- nvinfo : EIATTR_KPARAM_INFO
	.align		4
.L_13:
        /*0038*/ 	.byte	0x04, 0x17
        /*003a*/ 	.short	(.L_15 - .L_14)
.L_14:
        /*003c*/ 	.word	0x00000000
        /*0040*/ 	.short	0x0005
        /*0042*/ 	.short	0x0020
        /*0044*/ 	.byte	0x00, 0xf5, 0x21, 0x00


	//----- nvinfo : EIATTR_KPARAM_INFO
	.align		4
.L_15:
        /*0048*/ 	.byte	0x04, 0x17
        /*004a*/ 	.short	(.L_17 - .L_16)
.L_16:
        /*004c*/ 	.word	0x00000000
        /*0050*/ 	.short	0x0004
        /*0052*/ 	.short	0x0018
        /*0054*/ 	.byte	0x00, 0xf5, 0x21, 0x00


	//----- nvinfo : EIATTR_KPARAM_INFO
	.align		4
.L_17:
        /*0058*/ 	.byte	0x04, 0x17
        /*005a*/ 	.short	(.L_19 - .L_18)
.L_18:
        /*005c*/ 	.word	0x00000000
        /*0060*/ 	.short	0x0003
        /*0062*/ 	.short	0x0010
        /*0064*/ 	.byte	0x00, 0xf5, 0x21, 0x00


	//----- nvinfo : EIATTR_KPARAM_INFO
	.align		4
.L_19:
        /*0068*/ 	.byte	0x04, 0x17
        /*006a*/ 	.short	(.L_21 - .L_20)
.L_20:
        /*006c*/ 	.word	0x00000000
        /*0070*/ 	.short	0x0002
        /*0072*/ 	.short	0x0008
        /*0074*/ 	.byte	0x00, 0xf5, 0x21, 0x00


	//----- nvinfo : EIATTR_KPARAM_INFO
	.align		4
.L_21:
        /*0078*/ 	.byte	0x04, 0x17
        /*007a*/ 	.short	(.L_23 - .L_22)
.L_22:
        /*007c*/ 	.word	0x00000000
        /*0080*/ 	.short	0x0001
        /*0082*/ 	.short	0x0004
        /*0084*/ 	.byte	0x00, 0xf0, 0x11, 0x00


	//----- nvinfo : EIATTR_KPARAM_INFO
	.align		4
.L_23:
        /*0088*/ 	.byte	0x04, 0x17
        /*008a*/ 	.short	(.L_25 - .L_24)
.L_24:
        /*008c*/ 	.word	0x00000000
        /*0090*/ 	.short	0x0000
        /*0092*/ 	.short	0x0000
        /*0094*/ 	.byte	0x00, 0xf0, 0x11, 0x00


	//----- nvinfo : EIATTR_SPARSE_MMA_MASK
	.align		4
.L_25:
        /*0098*/ 	.byte	0x03, 0x50
        /*009a*/ 	.short	0x0000


	//----- nvinfo : EIATTR_MAXREG_COUNT
	.align		4
        /*009c*/ 	.byte	0x03, 0x1b
        /*009e*/ 	.short	0x00ff


	//----- nvinfo : EIATTR_NUM_BARRIERS
	.align		4
        /*00a0*/ 	.byte	0x02, 0x4c
        /*00a2*/ 	.byte	0x01
	.zero		1


	//----- nvinfo : EIATTR_MERCURY_ISA_VERSION
	.align		4
        /*00a4*/ 	.byte	0x03, 0x5f
        /*00a6*/ 	.short	0x0101


	//----- nvinfo : EIATTR_VRC_CTA_INIT_COUNT
	.align		4
        /*00a8*/ 	.byte	0x02, 0x4a
	.zero		1
	.zero		1


	//----- nvinfo : EIATTR_EXIT_INSTR_OFFSETS
	.align		4
        /*00ac*/ 	.byte	0x04, 0x1c
        /*00ae*/ 	.short	(.L_27 - .L_26)


	//   ....[0]....
.L_26:
        /*00b0*/ 	.word	0x00000b50


	//   ....[1]....
        /*00b4*/ 	.word	0x00000be0


	//----- nvinfo : EIATTR_CRS_STACK_SIZE
	.align		4
.L_27:
        /*00b8*/ 	.byte	0x04, 0x1e
        /*00ba*/ 	.short	(.L_29 - .L_28)
.L_28:
        /*00bc*/ 	.word	0x00000000


	//----- nvinfo : EIATTR_CBANK_PARAM_SIZE
	.align		4
.L_29:
        /*00c0*/ 	.byte	0x03, 0x19
        /*00c2*/ 	.short	0x003c


	//----- nvinfo : EIATTR_PARAM_CBANK
	.align		4
        /*00c4*/ 	.byte	0x04, 0x0a
        /*00c6*/ 	.short	(.L_31 - .L_30)
	.align		4
.L_30:
        /*00c8*/ 	.word	index@(.nv.constant0._Z5solveiiPiPmS0_S0_S0_Pli)
        /*00cc*/ 	.short	0x0380
        /*00ce*/ 	.short	0x003c


	//----- nvinfo : EIATTR_SW_WAR
	.align		4
.L_31:
        /*00d0*/ 	.byte	0x04, 0x36
        /*00d2*/ 	.short	(.L_33 - .L_32)
.L_32:
        /*00d4*/ 	.word	0x00000008
.L_33:


//--------------------- .nv.callgraph             --------------------------
	.section	.nv.callgraph,"",@"SHT_CUDA_CALLGRAPH"
	.align	4
	.sectionentsize	8
	.align		4
        /*0000*/ 	.word	0x00000000
	.align		4
        /*0004*/ 	.word	0xffffffff
	.align		4
        /*0008*/ 	.word	0x00000000
	.align		4
        /*000c*/ 	.word	0xfffffffe
	.align		4
        /*0010*/ 	.word	0x00000000
	.align		4
        /*0014*/ 	.word	0xfffffffd
	.align		4
        /*0018*/ 	.word	0x00000000
	.align		4
        /*001c*/ 	.word	0xfffffffc


//--------------------- .text._Z5solveiiPiPmS0_S0_S0_Pli --------------------------
	.section	.text._Z5solveiiPiPmS0_S0_S0_Pli,"ax",@progbits
	.align	128
        .global         _Z5solveiiPiPmS0_S0_S0_Pli
        .type           _Z5solveiiPiPmS0_S0_S0_Pli,@function
        .size           _Z5solveiiPiPmS0_S0_S0_Pli,(.L_x_13 - _Z5solveiiPiPmS0_S0_S0_Pli)
        .other          _Z5solveiiPiPmS0_S0_S0_Pli,@"STO_CUDA_ENTRY STV_DEFAULT"
_Z5solveiiPiPmS0_S0_S0_Pli:
.text._Z5solveiiPiPmS0_S0_S0_Pli:
[----:B------:R-:W0:Y:S01]  /*0000*/  LDC R1, c[0x0][0x37c] ;  /* 0x0000df00ff017b82 */ /* 0x000e220000000800 */
[----:B------:R-:W1:Y:S07]  /*0010*/  S2R R0, SR_TID.X ;  /* 0x0000000000007919 */ /* 0x000e6e0000002100 */
[----:B------:R-:W2:Y:S01]  /*0020*/  LDC.64 R4, c[0x0][0x3a0] ;  /* 0x0000e800ff047b82 */ /* 0x000ea20000000a00 */
[----:B------:R-:W1:Y:S01]  /*0030*/  LDCU UR4, c[0x0][0x360] ;  /* 0x00006c00ff0477ac */ /* 0x000e620008000800 */
[----:B0-----:R-:W-:Y:S01]  /*0040*/  VIADD R1, R1, 0xfffffbc8 ;  /* 0xfffffbc801017836 */ /* 0x001fe20000000000 */
[----:B------:R-:W1:Y:S01]  /*0050*/  S2R R11, SR_CTAID.X ;  /* 0x00000000000b7919 */ /* 0x000e620000002500 */
[----:B------:R-:W0:Y:S04]  /*0060*/  LDCU.64 UR6, c[0x0][0x358] ;  /* 0x00006b00ff0677ac */ /* 0x000e280008000a00 */
[----:B------:R-:W3:Y:S01]  /*0070*/  LDC.64 R6, c[0x0][0x398] ;  /* 0x0000e600ff067b82 */ /* 0x000ee20000000a00 */
[----:B------:R-:W4:Y:S07]  /*0080*/  LDCU UR8, c[0x0][0x3b8] ;  /* 0x00007700ff0877ac */ /* 0x000f2e0008000800 */
[----:B------:R-:W5:Y:S08]  /*0090*/  LDC.64 R8, c[0x0][0x3a8] ;  /* 0x0000ea00ff087b82 */ /* 0x000f700000000a00 */
[----:B------:R-:W4:Y:S08]  /*00a0*/  LDC.64 R16, c[0x0][0x390] ;  /* 0x0000e400ff107b82 */ /* 0x000f300000000a00 */
[----:B------:R-:W4:Y:S01]  /*00b0*/  LDC R12, c[0x0][0x384] ;  /* 0x0000e100ff0c7b82 */ /* 0x000f220000000800 */
[----:B-1----:R-:W-:-:S04]  /*00c0*/  IMAD R2, R11, UR4, R0 ;  /* 0x000000040b027c24 */ /* 0x002fc8000f8e0200 */
[----:B--2---:R-:W-:-:S03]  /*00d0*/  IMAD.WIDE R4, R2, 0x8, R4 ;  /* 0x0000000802047825 */ /* 0x004fc600078e0204 */
[----:B------:R-:W1:Y:S01]  /*00e0*/  S2UR UR5, SR_CgaCtaId ;  /* 0x00000000000579c3 */ /* 0x000e620000008800 */
[C---:B---3--:R-:W-:Y:S02]  /*00f0*/  IMAD.WIDE R6, R2.reuse, 0x8, R6 ;  /* 0x0000000802067825 */ /* 0x048fe400078e0206 */
[----:B0-----:R-:W2:Y:S02]  /*0100*/  LDG.E.64 R4, desc[UR6][R4.64] ;  /* 0x0000000604047981 */ /* 0x001ea4000c1e1b00 */
[----:B-----5:R-:W-:-:S03]  /*0110*/  IMAD.WIDE R8, R2, 0x8, R8 ;  /* 0x0000000802087825 */ /* 0x020fc600078e0208 */
[----:B------:R-:W0:Y:S01]  /*0120*/  LDC.64 R18, c[0x0][0x388] ;  /* 0x0000e200ff127b82 */ /* 0x000e220000000a00 */
[----:B------:R-:W2:Y:S04]  /*0130*/  LDG.E.64 R6, desc[UR6][R6.64] ;  /* 0x0000000606067981 */ /* 0x000ea8000c1e1b00 */
[----:B------:R-:W2:Y:S01]  /*0140*/  LDG.E.64 R8, desc[UR6][R8.64] ;  /* 0x0000000608087981 */ /* 0x000ea2000c1e1b00 */
[----:B----4-:R-:W-:-:S06]  /*0150*/  IMAD.WIDE R16, R2, 0x8, R16 ;  /* 0x0000000802107825 */ /* 0x010fcc00078e0210 */
[----:B------:R-:W3:Y:S01]  /*0160*/  LDG.E.64 R16, desc[UR6][R16.64] ;  /* 0x0000000610107981 */ /* 0x000ee2000c1e1b00 */
[----:B------:R-:W-:Y:S01]  /*0170*/  IMAD R3, R12, 0x8, R1 ;  /* 0x000000080c037824 */ /* 0x000fe200078e0201 */
[C---:B------:R-:W-:Y:S01]  /*0180*/  ISETP.GE.AND P0, PT, R2.reuse, UR8, PT ;  /* 0x0000000802007c0c */ /* 0x040fe2000bf06270 */
[----:B------:R-:W-:Y:S02]  /*0190*/  UMOV UR4, 0x400 ;  /* 0x0000040000047882 */ /* 0x000fe40000000000 */
[----:B-1----:R-:W-:Y:S01]  /*01a0*/  ULEA UR4, UR5, UR4, 0x18 ;  /* 0x0000000405047291 */ /* 0x002fe2000f8ec0ff */
[----:B------:R-:W-:Y:S01]  /*01b0*/  BSSY.RECONVERGENT B0, `(.L_x_0) ;  /* 0x000006c000007945 */ /* 0x000fe20003800200 */
[----:B0-----:R-:W-:Y:S01]  /*01c0*/  IMAD.WIDE R18, R2, 0x4, R18 ;  /* 0x0000000402127825 */ /* 0x001fe200078e0212 */
[----:B--2---:R-:W-:Y:S02]  /*01d0*/  LOP3.LUT R14, R8, R6, R4, 0xfe, !PT ;  /* 0x00000006080e7212 */ /* 0x004fe400078efe04 */
[----:B------:R-:W-:-:S02]  /*01e0*/  LOP3.LUT R10, R9, R7, R5, 0xfe, !PT ;  /* 0x00000007090a7212 */ /* 0x000fc400078efe05 */
[----:B------:R-:W-:Y:S02]  /*01f0*/  LOP3.LUT R14, RZ, R14, RZ, 0x33, !PT ;  /* 0x0000000eff0e7212 */ /* 0x000fe400078e33ff */
[----:B------:R-:W-:Y:S01]  /*0200*/  LOP3.LUT R15, RZ, R10, RZ, 0x33, !PT ;  /* 0x0000000aff0f7212 */ /* 0x000fe200078e33ff */
[----:B---3--:R0:W-:Y:S04]  /*0210*/  STL.64 [R3], R16 ;  /* 0x0000001003007387 */ /* 0x0081e80000100a00 */
[----:B------:R0:W-:Y:S04]  /*0220*/  STL.64 [R3+0x1b0], R4 ;  /* 0x0001b00403007387 */ /* 0x0001e80000100a00 */
[----:B------:R0:W-:Y:S04]  /*0230*/  STL.64 [R3+0xd8], R6 ;  /* 0x0000d80603007387 */ /* 0x0001e80000100a00 */
[----:B------:R0:W-:Y:S04]  /*0240*/  STL.64 [R3+0x288], R8 ;  /* 0x0002880803007387 */ /* 0x0001e80000100a00 */
[----:B------:R0:W-:Y:S01]  /*0250*/  STL.64 [R3+0x360], R14 ;  /* 0x0003600e03007387 */ /* 0x0001e20000100a00 */
[----:B------:R-:W-:Y:S01]  /*0260*/  LEA R10, R0, UR4, 0x2 ;  /* 0x00000004000a7c11 */ /* 0x000fe2000f8e10ff */
[----:B------:R-:W-:Y:S06]  /*0270*/  @P0 BRA `(.L_x_1) ;  /* 0x0000000400780947 */ /* 0x000fec0003800000 */
[----:B------:R-:W-:Y:S01]  /*0280*/  ISETP.GE.AND P0, PT, R12, RZ, PT ;  /* 0x000000ff0c00720c */ /* 0x000fe20003f06270 */
[----:B------:R-:W-:-:S12]  /*0290*/  IMAD.MOV.U32 R13, RZ, RZ, RZ ;  /* 0x000000ffff0d7224 */ /* 0x000fd800078e00ff */
[----:B------:R-:W-:Y:S05]  /*02a0*/  @!P0 BRA `(.L_x_2) ;  /* 0x0000000400648947 */ /* 0x000fea0003800000 */
[----:B------:R1:W5:Y:S01]  /*02b0*/  LDG.E R12, desc[UR6][R18.64] ;  /* 0x00000006120c7981 */ /* 0x000362000c1e1900 */
[----:B------:R-:W2:Y:S01]  /*02c0*/  LDCU UR4, c[0x0][0x384] ;  /* 0x00007080ff0477ac */ /* 0x000ea20008000800 */
[----:B------:R-:W-:Y:S01]  /*02d0*/  BSSY.RECONVERGENT B1, `(.L_x_2) ;  /* 0x0000056000017945 */ /* 0x000fe20003800200 */
[----:B------:R-:W-:Y:S02]  /*02e0*/  IMAD.MOV.U32 R2, RZ, RZ, R16 ;  /* 0x000000ffff027224 */ /* 0x000fe400078e0010 */
[----:B0-----:R-:W-:Y:S02]  /*02f0*/  IMAD.MOV.U32 R3, RZ, RZ, R17 ;  /* 0x000000ffff037224 */ /* 0x001fe400078e0011 */
[----:B------:R-:W-:Y:S02]  /*0300*/  IMAD.MOV.U32 R13, RZ, RZ, RZ ;  /* 0x000000ffff0d7224 */ /* 0x000fe400078e00ff */
[----:B-12---:R-:W-:-:S07]  /*0310*/  IMAD.U32 R16, RZ, RZ, UR4 ;  /* 0x00000004ff107e24 */ /* 0x006fce000f8e00ff */
.L_x_10:
[----:B0-----:R-:W0:Y:S01]  /*0320*/  LDCU UR4, c[0x0][0x380] ;  /* 0x00007000ff0477ac */ /* 0x001e220008000800 */
[----:B-1---5:R-:W-:Y:S01]  /*0330*/  LOP3.LUT R17, R2, 0x1, RZ, 0xc0, !PT ;  /* 0x0000000102117812 */ /* 0x022fe200078ec0ff */
[----:B------:R-:W-:Y:S03]  /*0340*/  BSSY.RECONVERGENT B2, `(.L_x_3) ;  /* 0x000004c000027945 */ /* 0x000fe60003800200 */
[----:B------:R-:W-:-:S04]  /*0350*/  LOP3.LUT P0, RZ, R14, R17, RZ, 0xfc, !PT ;  /* 0x000000110eff7212 */ /* 0x000fc8000780fcff */
[----:B------:R-:W-:-:S04]  /*0360*/  LOP3.LUT P0, RZ, R15, RZ, RZ, 0xfc, P0 ;  /* 0x000000ff0fff7212 */ /* 0x000fc8000000fcff */
[----:B0-----:R-:W-:-:S13]  /*0370*/  ISETP.GE.OR P0, PT, R16, UR4, !P0 ;  /* 0x0000000410007c0c */ /* 0x001fda000c706670 */
[----:B------:R-:W-:Y:S05]  /*0380*/  @P0 BRA `(.L_x_4) ;  /* 0x0000000400000947 */ /* 0x000fea0003800000 */
[----:B------:R-:W-:-:S04]  /*0390*/  ISETP.NE.U32.AND P0, PT, R6, -0x1, PT ;  /* 0xffffffff0600780c */ /* 0x000fc80003f05070 */
[----:B------:R-:W-:-:S13]  /*03a0*/  ISETP.NE.AND.EX P0, PT, R7, -0x1, PT, P0 ;  /* 0xffffffff0700780c */ /* 0x000fda0003f05300 */
[----:B------:R-:W-:Y:S05]  /*03b0*/  @P0 BRA `(.L_x_5) ;  /* 0x0000000000240947 */ /* 0x000fea0003800000 */
[----:B------:R-:W-:-:S05]  /*03c0*/  IMAD R17, R16, 0x8, R1 ;  /* 0x0000000810117824 */ /* 0x000fca00078e0201 */
[----:B------:R1:W5:Y:S04]  /*03d0*/  LDL.64 R2, [R17+-0x8] ;  /* 0xfffff80011027983 */ /* 0x0003680000100a00 */
[----:B------:R1:W5:Y:S04]  /*03e0*/  LDL.64 R4, [R17+0x1a8] ;  /* 0x0001a80011047983 */ /* 0x0003680000100a00 */
[----:B------:R1:W5:Y:S04]  /*03f0*/  LDL.64 R8, [R17+0x280] ;  /* 0x0002800011087983 */ /* 0x0003680000100a00 */
[----:B------:R1:W5:Y:S04]  /*0400*/  LDL.64 R6, [R17+0xd0] ;  /* 0x0000d00011067983 */ /* 0x0003680000100a00 */
[----:B------:R1:W5:Y:S01]  /*0410*/  LDL.64 R14, [R17+0x358] ;  /* 0x00035800110e7983 */ /* 0x0003620000100a00 */
[----:B------:R-:W-:-:S02]  /*0420*/  VIADD R16, R16, 0xffffffff ;  /* 0xffffffff10107836 */ /* 0x000fc40000000000 */
[----:B-----5:R-:W-:Y:S01]  /*0430*/  IMAD.IADD R13, R12, 0x1, R13 ;  /* 0x000000010c0d7824 */ /* 0x020fe200078e020d */
[----:B------:R-:W-:Y:S06]  /*0440*/  BRA `(.L_x_6) ;  /* 0x0000000000ec7947 */ /* 0x000fec0003800000 */
.L_x_5:
[----:B------:R-:W-:-:S04]  /*0450*/  ISETP.NE.U32.AND P0, PT, R17, RZ, PT ;  /* 0x000000ff1100720c */ /* 0x000fc80003f05070 */
[----:B------:R-:W-:-:S13]  /*0460*/  ISETP.NE.AND.EX P0, PT, RZ, RZ, PT, P0 ;  /* 0x000000ffff00720c */ /* 0x000fda0003f05300 */
[----:B------:R-:W-:Y:S05]  /*0470*/  @!P0 BRA `(.L_x_7) ;  /* 0x00000000003c8947 */ /* 0x000fea0003800000 */
[----:B------:R-:W-:Y:S01]  /*0480*/  BSSY.RECONVERGENT B3, `(.L_x_8) ;  /* 0x0000009000037945 */ /* 0x000fe20003800200 */
.L_x_9:
[C---:B------:R-:W-:Y:S02]  /*0490*/  LOP3.LUT P0, RZ, R2.reuse, 0x2, RZ, 0xc0, !PT ;  /* 0x0000000202ff7812 */ /* 0x040fe4000780c0ff */
[----:B------:R-:W-:Y:S02]  /*04a0*/  SHF.R.U64 R2, R2, 0x1, R3 ;  /* 0x0000000102027819 */ /* 0x000fe40000001203 */
[C---:B------:R-:W-:Y:S01]  /*04b0*/  SHF.L.U64.HI R5, R4.reuse, 0x1, R5 ;  /* 0x0000000104057819 */ /* 0x040fe20000010205 */
[----:B------:R-:W-:Y:S01]  /*04c0*/  IMAD.SHL.U32 R4, R4, 0x2, RZ ;  /* 0x0000000204047824 */ /* 0x000fe200078e00ff */
[----:B------:R-:W-:Y:S02]  /*04d0*/  SHF.R.U64 R8, R8, 0x1, R9 ;  /* 0x0000000108087819 */ /* 0x000fe40000001209 */
[----:B------:R-:W-:Y:S02]  /*04e0*/  SHF.R.U32.HI R3, RZ, 0x1, R3 ;  /* 0x00000001ff037819 */ /* 0x000fe40000011603 */
[----:B------:R-:W-:-:S03]  /*04f0*/  SHF.R.U32.HI R9, RZ, 0x1, R9 ;  /* 0x00000001ff097819 */ /* 0x000fc60000011609 */
[----:B------:R-:W-:Y:S05]  /*0500*/  @P0 BRA `(.L_x_9) ;  /* 0xfffffffc00e00947 */ /* 0x000fea000383ffff */
[----:B------:R-:W-:Y:S05]  /*0510*/  BSYNC.RECONVERGENT B3 ;  /* 0x0000000000037941 */ /* 0x000fea0003800200 */
.L_x_8:
[----:B------:R-:W-:Y:S02]  /*0520*/  LOP3.LUT R14, R8, R4, R6, 0xfe, !PT ;  /* 0x00000004080e7212 */ /* 0x000fe400078efe06 */
[----:B------:R-:W-:Y:S02]  /*0530*/  LOP3.LUT R15, R9, R5, R7, 0xfe, !PT ;  /* 0x00000005090f7212 */ /* 0x000fe400078efe07 */
[----:B------:R-:W-:Y:S02]  /*0540*/  LOP3.LUT R14, RZ, R14, RZ, 0x33, !PT ;  /* 0x0000000eff0e7212 */ /* 0x000fe400078e33ff */
[----:B------:R-:W-:Y:S01]  /*0550*/  LOP3.LUT R15, RZ, R15, RZ, 0x33, !PT ;  /* 0x0000000fff0f7212 */ /* 0x000fe200078e33ff */
[----:B------:R-:W-:Y:S06]  /*0560*/  BRA `(.L_x_6) ;  /* 0x0000000000a47947 */ /* 0x000fec0003800000 */
.L_x_7:
[----:B------:R-:W-:Y:S01]  /*0570*/  IADD3 R19, P0, PT, RZ, -R14, RZ ;  /* 0x8000000eff137210 */ /* 0x000fe20007f1e0ff */
[C---:B------:R-:W-:Y:S02]  /*0580*/  IMAD R17, R16.reuse, 0x8, R1 ;  /* 0x0000000810117824 */ /* 0x040fe400078e0201 */
[----:B------:R-:W-:Y:S01]  /*0590*/  VIADD R16, R16, 0x1 ;  /* 0x0000000110107836 */ /* 0x000fe20000000000 */
[----:B------:R-:W-:Y:S01]  /*05a0*/  LOP3.LUT R19, R14, R19, RZ, 0xc0, !PT ;  /* 0x000000130e137212 */ /* 0x000fe200078ec0ff */
[----:B------:R-:W-:Y:S01]  /*05b0*/  IMAD.X R18, RZ, RZ, ~R15, P0 ;  /* 0x000000ffff127224 */ /* 0x000fe200000e0e0f */
[----:B------:R0:W-:Y:S02]  /*05c0*/  STL.64 [R17+0x1b0], R4 ;  /* 0x0001b00411007387 */ /* 0x0001e40000100a00 */
[----:B------:R-:W-:Y:S02]  /*05d0*/  LOP3.LUT R22, R19, R4, RZ, 0xfc, !PT ;  /* 0x0000000413167212 */ /* 0x000fe400078efcff */
[----:B------:R-:W-:Y:S01]  /*05e0*/  LOP3.LUT R18, R15, R18, RZ, 0xc0, !PT ;  /* 0x000000120f127212 */ /* 0x000fe200078ec0ff */
[----:B------:R-:W-:Y:S01]  /*05f0*/  STL.64 [R17+0x288], R8 ;  /* 0x0002880811007387 */ /* 0x000fe20000100a00 */
[----:B------:R-:W-:-:S02]  /*0600*/  LOP3.LUT R20, R19, R8, RZ, 0xfc, !PT ;  /* 0x0000000813147212 */ /* 0x000fc400078efcff */
[C---:B------:R-:W-:Y:S01]  /*0610*/  LOP3.LUT R23, R18.reuse, R5, RZ, 0xfc, !PT ;  /* 0x0000000512177212 */ /* 0x040fe200078efcff */
[----:B------:R-:W-:Y:S01]  /*0620*/  STL.64 [R17], R2 ;  /* 0x0000000211007387 */ /* 0x000fe20000100a00 */
[----:B------:R-:W-:Y:S01]  /*0630*/  LOP3.LUT R21, R18, R9, RZ, 0xfc, !PT ;  /* 0x0000000912157212 */ /* 0x000fe200078efcff */
[C---:B0-----:R-:W-:Y:S01]  /*0640*/  IMAD.SHL.U32 R4, R22.reuse, 0x2, RZ ;  /* 0x0000000216047824 */ /* 0x041fe200078e00ff */
[----:B------:R-:W-:Y:S01]  /*0650*/  SHF.L.U64.HI R5, R22, 0x1, R23 ;  /* 0x0000000116057819 */ /* 0x000fe20000010217 */
[----:B------:R0:W-:Y:S01]  /*0660*/  STL.64 [R17+0xd8], R6 ;  /* 0x0000d80611007387 */ /* 0x0001e20000100a00 */
[C---:B------:R-:W-:Y:S02]  /*0670*/  LOP3.LUT R14, R19.reuse, R14, RZ, 0x3c, !PT ;  /* 0x0000000e130e7212 */ /* 0x040fe400078e3cff */
[----:B------:R-:W-:Y:S02]  /*0680*/  LOP3.LUT R15, R18, R15, RZ, 0x3c, !PT ;  /* 0x0000000f120f7212 */ /* 0x000fe400078e3cff */
[----:B------:R-:W-:-:S02]  /*0690*/  LOP3.LUT R22, R19, R6, RZ, 0xfc, !PT ;  /* 0x0000000613167212 */ /* 0x000fc400078efcff */
[----:B------:R-:W-:Y:S01]  /*06a0*/  LOP3.LUT R23, R18, R7, RZ, 0xfc, !PT ;  /* 0x0000000712177212 */ /* 0x000fe200078efcff */
[----:B------:R1:W-:Y:S01]  /*06b0*/  STL.64 [R17+0x360], R14 ;  /* 0x0003600e11007387 */ /* 0x0003e20000100a00 */
[----:B------:R-:W-:Y:S02]  /*06c0*/  LOP3.LUT R19, R4, R19, R6, 0xfe, !PT ;  /* 0x0000001304137212 */ /* 0x000fe400078efe06 */
[----:B------:R-:W-:Y:S01]  /*06d0*/  LOP3.LUT R18, R5, R18, R7, 0xfe, !PT ;  /* 0x0000001205127212 */ /* 0x000fe200078efe07 */
[----:B0-----:R-:W-:Y:S01]  /*06e0*/  IMAD.MOV.U32 R6, RZ, RZ, R22 ;  /* 0x000000ffff067224 */ /* 0x001fe200078e0016 */
[----:B------:R-:W-:Y:S01]  /*06f0*/  SHF.R.U64 R8, R20, 0x1, R21 ;  /* 0x0000000114087819 */ /* 0x000fe20000001215 */
[----:B------:R-:W-:Y:S01]  /*0700*/  IMAD.MOV.U32 R7, RZ, RZ, R23 ;  /* 0x000000ffff077224 */ /* 0x000fe200078e0017 */
[----:B------:R-:W-:Y:S02]  /*0710*/  SHF.R.U32.HI R9, RZ, 0x1, R21 ;  /* 0x00000001ff097819 */ /* 0x000fe40000011615 */
[----:B------:R-:W-:-:S02]  /*0720*/  SHF.R.U64 R2, R2, 0x1, R3 ;  /* 0x0000000102027819 */ /* 0x000fc40000001203 */
[----:B------:R-:W-:Y:S02]  /*0730*/  SHF.R.U32.HI R3, RZ, 0x1, R3 ;  /* 0x00000001ff037819 */ /* 0x000fe40000011603 */
[----:B-1----:R-:W-:Y:S02]  /*0740*/  LOP3.LUT R14, R19, R8, RZ, 0xfc, !PT ;  /* 0x00000008130e7212 */ /* 0x002fe400078efcff */
[----:B------:R-:W-:Y:S02]  /*0750*/  LOP3.LUT R15, R18, R9, RZ, 0xfc, !PT ;  /* 0x00000009120f7212 */ /* 0x000fe400078efcff */
[----:B------:R-:W-:Y:S02]  /*0760*/  LOP3.LUT R14, RZ, R14, RZ, 0x33, !PT ;  /* 0x0000000eff0e7212 */ /* 0x000fe400078e33ff */
[----:B------:R-:W-:Y:S01]  /*0770*/  LOP3.LUT R15, RZ, R15, RZ, 0x33, !PT ;  /* 0x0000000fff0f7212 */ /* 0x000fe200078e33ff */
[----:B------:R-:W-:Y:S06]  /*0780*/  BRA `(.L_x_6) ;  /* 0x00000000001c7947 */ /* 0x000fec0003800000 */
.L_x_4:
[----:B------:R-:W-:-:S05]  /*0790*/  IMAD R17, R16, 0x8, R1 ;  /* 0x0000000810117824 */ /* 0x000fca00078e0201 */
[----:B------:R0:W5:Y:S04]  /*07a0*/  LDL.64 R2, [R17+-0x8] ;  /* 0xfffff80011027983 */ /* 0x0001680000100a00 */
[----:B------:R0:W5:Y:S04]  /*07b0*/  LDL.64 R4, [R17+0x1a8] ;  /* 0x0001a80011047983 */ /* 0x0001680000100a00 */
[----:B------:R0:W5:Y:S04]  /*07c0*/  LDL.64 R8, [R17+0x280] ;  /* 0x0002800011087983 */ /* 0x0001680000100a00 */
[----:B------:R0:W5:Y:S04]  /*07d0*/  LDL.64 R6, [R17+0xd0] ;  /* 0x0000d00011067983 */ /* 0x0001680000100a00 */
[----:B------:R0:W5:Y:S01]  /*07e0*/  LDL.64 R14, [R17+0x358] ;  /* 0x00035800110e7983 */ /* 0x0001620000100a00 */
[----:B------:R-:W-:-:S07]  /*07f0*/  VIADD R16, R16, 0xffffffff ;  /* 0xffffffff10107836 */ /* 0x000fce0000000000 */
.L_x_6:
[----:B------:R-:W-:Y:S05]  /*0800*/  BSYNC.RECONVERGENT B2 ;  /* 0x0000000000027941 */ /* 0x000fea0003800200 */
.L_x_3:
[----:B------:R-:W-:-:S13]  /*0810*/  ISETP.GT.AND P0, PT, R16, -0x1, PT ;  /* 0xffffffff1000780c */ /* 0x000fda0003f04270 */
[----:B------:R-:W-:Y:S05]  /*0820*/  @P0 BRA `(.L_x_10) ;  /* 0xfffffff800bc0947 */ /* 0x000fea000383ffff */
[----:B------:R-:W-:Y:S05]  /*0830*/  BSYNC.RECONVERGENT B1 ;  /* 0x0000000000017941 */ /* 0x000fea0003800200 */
.L_x_2:
[----:B------:R2:W-:Y:S01]  /*0840*/  STS [R10], R13 ;  /* 0x0000000d0a007388 */ /* 0x0005e20000000800 */
[----:B------:R-:W-:Y:S05]  /*0850*/  BRA `(.L_x_11) ;  /* 0x0000000000047947 */ /* 0x000fea0003800000 */
.L_x_1:
[----:B------:R1:W-:Y:S02]  /*0860*/  STS [R10], RZ ;  /* 0x000000ff0a007388 */ /* 0x0003e40000000800 */
.L_x_11:
[----:B------:R-:W-:Y:S05]  /*0870*/  BSYNC.RECONVERGENT B0 ;  /* 0x0000000000007941 */ /* 0x000fea0003800200 */
.L_x_0:
[----:B------:R-:W-:Y:S01]  /*0880*/  BAR.SYNC.DEFER_BLOCKING 0x0 ;  /* 0x0000000000007b1d */ /* 0x000fe20000010000 */
[C---:B------:R-:W-:Y:S02]  /*0890*/  LOP3.LUT P0, RZ, R0.reuse, 0x3e0, RZ, 0xc0, !PT ;  /* 0x000003e000ff7812 */ /* 0x040fe4000780c0ff */
[C---:B------:R-:W-:Y:S02]  /*08a0*/  ISETP.GT.U32.AND P1, PT, R0.reuse, 0x1f, PT ;  /* 0x0000001f0000780c */ /* 0x040fe40003f24070 */
[----:B------:R-:W-:-:S09]  /*08b0*/  ISETP.NE.AND P2, PT, R0, RZ, PT ;  /* 0x000000ff0000720c */ /* 0x000fd20003f45270 */
[----:B-----5:R-:W-:Y:S04]  /*08c0*/  @!P0 LDS R2, [R10+0x100] ;  /* 0x000100000a028984 */ /* 0x020fe80000000800 */
[----:B0-----:R-:W0:Y:S02]  /*08d0*/  @!P0 LDS R3, [R10] ;  /* 0x000000000a038984 */ /* 0x001e240000000800 */
[----:B0-----:R-:W-:-:S05]  /*08e0*/  @!P0 IMAD.IADD R3, R2, 0x1, R3 ;  /* 0x0000000102038824 */ /* 0x001fca00078e0203 */
[----:B------:R-:W-:Y:S01]  /*08f0*/  @!P0 STS [R10], R3 ;  /* 0x000000030a008388 */ /* 0x000fe20000000800 */
[----:B------:R-:W-:Y:S01]  /*0900*/  BAR.SYNC.DEFER_BLOCKING 0x0 ;  /* 0x0000000000007b1d */ /* 0x000fe20000010000 */
[----:B------:R-:W-:-:S05]  /*0910*/  ISETP.GT.U32.AND P0, PT, R0, 0xf, PT ;  /* 0x0000000f0000780c */ /* 0x000fca0003f04070 */
[----:B------:R-:W-:Y:S04]  /*0920*/  @!P1 LDS R2, [R10+0x80] ;  /* 0x000080000a029984 */ /* 0x000fe80000000800 */
[----:B------:R-:W0:Y:S02]  /*0930*/  @!P1 LDS R5, [R10] ;  /* 0x000000000a059984 */ /* 0x000e240000000800 */
        /* <DEDUP_REMOVED lines=13> */
[----:B------:R0:W-:Y:S01]  /*0a10*/  @!P1 STS [R10], R3 ;  /* 0x000000030a009388 */ /* 0x0001e20000000800 */
[----:B------:R-:W-:Y:S01]  /*0a20*/  BAR.SYNC.DEFER_BLOCKING 0x0 ;  /* 0x0000000000007b1d */ /* 0x000fe20000010000 */
[----:B------:R-:W-:-:S05]  /*0a30*/  ISETP.GT.U32.AND P1, PT, R0, 0x1, PT ;  /* 0x000000010000780c */ /* 0x000fca0003f24070 */
[----:B0-----:R-:W0:Y:S01]  /*0a40*/  @!P2 S2R R3, SR_CgaCtaId ;  /* 0x000000000003a919 */ /* 0x001e220000008800 */
[----:B------:R-:W-:Y:S04]  /*0a50*/  @!P0 LDS R2, [R10+0x10] ;  /* 0x000010000a028984 */ /* 0x000fe80000000800 */
[----:B------:R-:W3:Y:S02]  /*0a60*/  @!P0 LDS R5, [R10] ;  /* 0x000000000a058984 */ /* 0x000ee40000000800 */
[----:B---3--:R-:W-:Y:S01]  /*0a70*/  @!P0 IMAD.IADD R5, R2, 0x1, R5 ;  /* 0x0000000102058824 */ /* 0x008fe200078e0205 */
[----:B------:R-:W-:-:S04]  /*0a80*/  @!P2 MOV R2, 0x400 ;  /* 0x000004000002a802 */ /* 0x000fc80000000f00 */
[----:B------:R-:W-:Y:S01]  /*0a90*/  @!P0 STS [R10], R5 ;  /* 0x000000050a008388 */ /* 0x000fe20000000800 */
[----:B0-----:R-:W-:Y:S01]  /*0aa0*/  @!P2 LEA R9, R3, R2, 0x18 ;  /* 0x000000020309a211 */ /* 0x001fe200078ec0ff */
[----:B------:R-:W-:Y:S06]  /*0ab0*/  BAR.SYNC.DEFER_BLOCKING 0x0 ;  /* 0x0000000000007b1d */ /* 0x000fec0000010000 */
[----:B------:R-:W-:Y:S04]  /*0ac0*/  @!P1 LDS R0, [R10+0x8] ;  /* 0x000008000a009984 */ /* 0x000fe80000000800 */
[----:B------:R-:W0:Y:S02]  /*0ad0*/  @!P1 LDS R7, [R10] ;  /* 0x000000000a079984 */ /* 0x000e240000000800 */
[----:B0-----:R-:W-:-:S05]  /*0ae0*/  @!P1 IMAD.IADD R7, R0, 0x1, R7 ;  /* 0x0000000100079824 */ /* 0x001fca00078e0207 */
[----:B------:R-:W-:Y:S01]  /*0af0*/  @!P1 STS [R10], R7 ;  /* 0x000000070a009388 */ /* 0x000fe20000000800 */
[----:B------:R-:W-:Y:S06]  /*0b00*/  BAR.SYNC.DEFER_BLOCKING 0x0 ;  /* 0x0000000000007b1d */ /* 0x000fec0000010000 */
[----:B------:R-:W0:Y:S02]  /*0b10*/  @!P2 LDS.64 R2, [R9] ;  /* 0x000000000902a984 */ /* 0x000e240000000a00 */
[----:B0-----:R-:W-:-:S05]  /*0b20*/  @!P2 IMAD.IADD R0, R3, 0x1, R2 ;  /* 0x000000010300a824 */ /* 0x001fca00078e0202 */
[----:B------:R0:W-:Y:S01]  /*0b30*/  @!P2 STS [R9], R0 ;  /* 0x000000000900a388 */ /* 0x0001e20000000800 */
[----:B------:R-:W-:Y:S06]  /*0b40*/  BAR.SYNC.DEFER_BLOCKING 0x0 ;  /* 0x0000000000007b1d */ /* 0x000fec0000010000 */
[----:B------:R-:W-:Y:S05]  /*0b50*/  @P2 EXIT ;  /* 0x000000000000294d */ /* 0x000fea0003800000 */
[----:B------:R-:W3:Y:S01]  /*0b60*/  S2UR UR5, SR_CgaCtaId ;  /* 0x00000000000579c3 */ /* 0x000ee20000008800 */
[----:B------:R-:W-:-:S07]  /*0b70*/  UMOV UR4, 0x400 ;  /* 0x0000040000047882 */ /* 0x000fce0000000000 */
[----:B------:R-:W4:Y:S01]  /*0b80*/  LDC.64 R4, c[0x0][0x3b0] ;  /* 0x0000ec00ff047b82 */ /* 0x000f220000000a00 */
[----:B---3--:R-:W-:Y:S01]  /*0b90*/  ULEA UR4, UR5, UR4, 0x18 ;  /* 0x0000000405047291 */ /* 0x008fe2000f8ec0ff */
[----:B----4-:R-:W-:-:S08]  /*0ba0*/  IMAD.WIDE.U32 R4, R11, 0x8, R4 ;  /* 0x000000080b047825 */ /* 0x010fd000078e0004 */
[----:B------:R-:W3:Y:S02]  /*0bb0*/  LDS R2, [UR4] ;  /* 0x00000004ff027984 */ /* 0x000ee40008000800 */
[----:B---3--:R-:W-:-:S05]  /*0bc0*/  SHF.R.S32.HI R3, RZ, 0x1f, R2 ;  /* 0x0000001fff037819 */ /* 0x008fca0000011402 */
[----:B------:R-:W-:Y:S01]  /*0bd0*/  STG.E.64 desc[UR6][R4.64], R2 ;  /* 0x0000000204007986 */ /* 0x000fe2000c101b06 */
[----:B------:R-:W-:Y:S05]  /*0be0*/  EXIT ;  /* 0x000000000000794d */ /* 0x000fea0003800000 */
.L_x_12:
[----:B------:R-:W-:-:S00]  /*0bf0*/  BRA `(.L_x_12) ;  /* 0xfffffffc00fc7947 */ /* 0x000fc0000383ffff */
[----:B------:R-:W-:-:S00]  /*0c00*/  NOP ;  /* 0x0000000000007918 */ /* 0x000fc00000000000 */
[----:B------:R-:W-:-:S00]  /*0c10*/  NOP ;  /* 0x0000000000007918 */ /* 0x000fc00000000000 */
[----:B------:R-:W-:-:S00]  /*0c20*/  NOP ;  /* 0x0000000000007918 */ /* 0x000fc00000000000 */
[----:B------:R-:W-:-:S00]  /*0c30*/  NOP ;  /* 0x0000000000007918 */ /* 0x000fc00000000000 */
[----:B------:R-:W-:-:S00]  /*0c40*/  NOP ;  /* 0x0000000000007918 */ /* 0x000fc00000000000 */
[----:B------:R-:W-:-:S00]  /*0c50*/  NOP ;  /* 0x0000000000007918 */ /* 0x000fc00000000000 */
[----:B------:R-:W-:-:S00]  /*0c60*/  NOP ;  /* 0x0000000000007918 */ /* 0x000fc00000000000 */
[----:B------:R-:W-:-:S00]  /*0c70*/  NOP ;  /* 0x0000000000007918 */ /* 0x000fc00000000000 */
.L_x_13:


//--------------------- .nv.shared._Z5solveiiPiPmS0_S0_S0_Pli --------------------------
	.section	.nv.shared._Z5solveiiPiPmS0_S0_S0_Pli,"aw",@nobits
	.sectionflags	@""
	.align	4
.nv.shared._Z5solveiiPiPmS0_S0_S0_Pli:
	.zero		1408


//--------------------- .nv.shared.reserved.0     --------------------------
	.section	.nv.shared.reserved.0,"aw",@nobits
	.weak		__nv_reservedSMEM_offset_0_alias
	.size		__nv_reservedSMEM_offset_0_alias, 0, 64
	.other		__nv_reservedSMEM_offset_0_alias,@"STO_CUDA_RESERVED_SHARED STV_DEFAULT"
__nv_reservedSMEM_offset_0_alias:
	.zero		0
	.zero		64


//--------------------- .nv.constant0._Z5solveiiPiPmS0_S0_S0_Pli --------------------------
	.section	.nv.constant0._Z5solveiiPiPmS0_S0_S0_Pli,"a",@progbits
	.sectionflags	@""
	.align	4
.nv.constant0._Z5solveiiPiPmS0_S0_S0_Pli:
	.zero		956


//--------------------- SYMBOLS --------------------------

	.type		.nv.reservedSmem.offset0,@object
	.size		.nv.reservedSmem.offset0,0x4
	.type		.nv.reservedSmem.cap,@object
	.size		.nv.reservedSmem.cap,0x4
